	.headerflags	@"EF_CUDA_TEXMODE_UNIFIED EF_CUDA_64BIT_ADDRESS EF_CUDA_ACCELERATORS EF_CUDA_SM90 EF_CUDA_VIRTUAL_SM(EF_CUDA_SM90)"
	.elftype	@"ET_EXEC"


//--------------------- .nv.info                  --------------------------
	.section	.nv.info,"",@"SHT_CUDA_INFO"
	.align	4


	//----- nvinfo : EIATTR_REGCOUNT
	.align		4
        /*0000*/ 	.byte	0x04, 0x2f
        /*0002*/ 	.short	(.L_3 - .L_2)
	.align		4
.L_2:
        /*0004*/ 	.word	index@(triton_per_fused__to_copy_add_constant_pad_nd_div_mean_mul_pow_sqrt_sub_2)
        /*0008*/ 	.word	0x00000015


	//----- nvinfo : EIATTR_MIN_STACK_SIZE
	.align		4
.L_3:
        /*000c*/ 	.byte	0x04, 0x12
        /*000e*/ 	.short	(.L_5 - .L_4)
	.align		4
.L_4:
        /*0010*/ 	.word	index@(triton_per_fused__to_copy_add_constant_pad_nd_div_mean_mul_pow_sqrt_sub_2)
        /*0014*/ 	.word	0x00000000


	//----- nvinfo : EIATTR_FRAME_SIZE
	.align		4
.L_5:
        /*0018*/ 	.byte	0x04, 0x11
        /*001a*/ 	.short	(.L_7 - .L_6)
	.align		4
.L_6:
        /*001c*/ 	.word	index@(triton_per_fused__to_copy_add_constant_pad_nd_div_mean_mul_pow_sqrt_sub_2)
        /*0020*/ 	.word	0x00000000


	//----- nvinfo : EIATTR_MIN_STACK_SIZE
	.align		4
.L_7:
        /*0024*/ 	.byte	0x04, 0x12
        /*0026*/ 	.short	(.L_9 - .L_8)
	.align		4
.L_8:
        /*0028*/ 	.word	index@(triton_per_fused__to_copy_add_constant_pad_nd_div_mean_mul_pow_sqrt_sub_2)
        /*002c*/ 	.word	0x00000000
.L_9:


//--------------------- .nv.info.triton_per_fused__to_copy_add_constant_pad_nd_div_mean_mul_pow_sqrt_sub_2 --------------------------
	.section	.nv.info.triton_per_fused__to_copy_add_constant_pad_nd_div_mean_mul_pow_sqrt_sub_2,"",@"SHT_CUDA_INFO"
	.sectionflags	@""
	.align	4


	//----- nvinfo : EIATTR_CUDA_API_VERSION
	.align		4
        /*0000*/ 	.byte	0x04, 0x37
        /*0002*/ 	.short	(.L_11 - .L_10)
.L_10:
        /*0004*/ 	.word	0x0000007c


	//----- nvinfo : EIATTR_KPARAM_INFO
	.align		4
.L_11:
        /*0008*/ 	.byte	0x04, 0x17
        /*000a*/ 	.short	(.L_13 - .L_12)
.L_12:
        /*000c*/ 	.word	0x00000000
        /*0010*/ 	.short	0x0005
        /*0012*/ 	.short	0x0024
        /*0014*/ 	.byte	0x00, 0xf0, 0x11, 0x00


	//----- nvinfo : EIATTR_KPARAM_INFO
	.align		4
.L_13:
        /*0018*/ 	.byte	0x04, 0x17
        /*001a*/ 	.short	(.L_15 - .L_14)
.L_14:
        /*001c*/ 	.word	0x00000000
        /*0020*/ 	.short	0x0004
        /*0022*/ 	.short	0x0020
        /*0024*/ 	.byte	0x00, 0xf0, 0x11, 0x00


	//----- nvinfo : EIATTR_KPARAM_INFO
	.align		4
.L_15:
        /*0028*/ 	.byte	0x04, 0x17
        /*002a*/ 	.short	(.L_17 - .L_16)
.L_16:
        /*002c*/ 	.word	0x00000000
        /*0030*/ 	.short	0x0003
        /*0032*/ 	.short	0x0018
        /*0034*/ 	.byte	0x00, 0xf4, 0x21, 0x00


	//----- nvinfo : EIATTR_KPARAM_INFO
	.align		4
.L_17:
        /*0038*/ 	.byte	0x04, 0x17
        /*003a*/ 	.short	(.L_19 - .L_18)
.L_18:
        /*003c*/ 	.word	0x00000000
        /*0040*/ 	.short	0x0002
        /*0042*/ 	.short	0x0010
        /*0044*/ 	.byte	0x00, 0xf4, 0x21, 0x00


	//----- nvinfo : EIATTR_KPARAM_INFO
	.align		4
.L_19:
        /*0048*/ 	.byte	0x04, 0x17
        /*004a*/ 	.short	(.L_21 - .L_20)
.L_20:
        /*004c*/ 	.word	0x00000000
        /*0050*/ 	.short	0x0001
        /*0052*/ 	.short	0x0008
        /*0054*/ 	.byte	0x00, 0xf4, 0x21, 0x00


	//----- nvinfo : EIATTR_KPARAM_INFO
	.align		4
.L_21:
        /*0058*/ 	.byte	0x04, 0x17
        /*005a*/ 	.short	(.L_23 - .L_22)
.L_22:
        /*005c*/ 	.word	0x00000000
        /*0060*/ 	.short	0x0000
        /*0062*/ 	.short	0x0000
        /*0064*/ 	.byte	0x00, 0xf4, 0x21, 0x00


	//----- nvinfo : EIATTR_SPARSE_MMA_MASK
	.align		4
.L_23:
        /*0068*/ 	.byte	0x03, 0x50
        /*006a*/ 	.short	0x0000


	//----- nvinfo : EIATTR_MAXREG_COUNT
	.align		4
        /*006c*/ 	.byte	0x03, 0x1b
        /*006e*/ 	.short	0x00ff


	//----- nvinfo : EIATTR_COOP_GROUP_MASK_REGIDS
	.align		4
        /*0070*/ 	.byte	0x04, 0x29
        /*0072*/ 	.short	(.L_25 - .L_24)


	//   ....[0]....
.L_24:
        /*0074*/ 	.word	0xffffffff


	//   ....[1]....
        /*0078*/ 	.word	0xffffffff


	//   ....[2]....
        /*007c*/ 	.word	0xffffffff


	//   ....[3]....
        /*0080*/ 	.word	0xffffffff


	//   ....[4]....
        /*0084*/ 	.word	0xffffffff


	//   ....[5]....
        /*0088*/ 	.word	0xffffffff


	//----- nvinfo : EIATTR_COOP_GROUP_INSTR_OFFSETS
	.align		4
.L_25:
        /*008c*/ 	.byte	0x04, 0x28
        /*008e*/ 	.short	(.L_27 - .L_26)


	//   ....[0]....
.L_26:
        /*0090*/ 	.word	0x000003c0


	//   ....[1]....
        /*0094*/ 	.word	0x000003e0


	//   ....[2]....
        /*0098*/ 	.word	0x00000400


	//   ....[3]....
        /*009c*/ 	.word	0x00000420


	//   ....[4]....
        /*00a0*/ 	.word	0x00000450


	//   ....[5]....
        /*00a4*/ 	.word	0x00000510


	//----- nvinfo : EIATTR_EXIT_INSTR_OFFSETS
	.align		4
.L_27:
        /*00a8*/ 	.byte	0x04, 0x1c
        /*00aa*/ 	.short	(.L_29 - .L_28)


	//   ....[0]....
.L_28:
        /*00ac*/ 	.word	0x00000650


	//   ....[1]....
        /*00b0*/ 	.word	0x00000670


	//----- nvinfo : EIATTR_REQNTID
	.align		4
.L_29:
        /*00b4*/ 	.byte	0x04, 0x10
        /*00b6*/ 	.short	(.L_31 - .L_30)
.L_30:
        /*00b8*/ 	.word	0x00000040
        /*00bc*/ 	.word	0x00000001
        /*00c0*/ 	.word	0x00000001


	//----- nvinfo : EIATTR_CBANK_PARAM_SIZE
	.align		4
.L_31:
        /*00c4*/ 	.byte	0x03, 0x19
        /*00c6*/ 	.short	0x0028


	//----- nvinfo : EIATTR_PARAM_CBANK
	.align		4
        /*00c8*/ 	.byte	0x04, 0x0a
        /*00ca*/ 	.short	(.L_33 - .L_32)
	.align		4
.L_32:
        /*00cc*/ 	.word	index@(.nv.constant0.triton_per_fused__to_copy_add_constant_pad_nd_div_mean_mul_pow_sqrt_sub_2)
        /*00d0*/ 	.short	0x0210
        /*00d2*/ 	.short	0x0028


	//----- nvinfo : EIATTR_SW_WAR
	.align		4
.L_33:
        /*00d4*/ 	.byte	0x04, 0x36
        /*00d6*/ 	.short	(.L_35 - .L_34)
.L_34:
        /*00d8*/ 	.word	0x00000008
.L_35:


//--------------------- .nv.callgraph             --------------------------
	.section	.nv.callgraph,"",@"SHT_CUDA_CALLGRAPH"
	.align	4
	.sectionentsize	8
	.align		4
        /*0000*/ 	.word	0x00000000
	.align		4
        /*0004*/ 	.word	0xffffffff
	.align		4
        /*0008*/ 	.word	0x00000000
	.align		4
        /*000c*/ 	.word	0xfffffffe
	.align		4
        /*0010*/ 	.word	0x00000000
	.align		4
        /*0014*/ 	.word	0xfffffffd
	.align		4
        /*0018*/ 	.word	0x00000000
	.align		4
        /*001c*/ 	.word	0xfffffffc


//--------------------- .nv.constant4             --------------------------
	.section	.nv.constant4,"a",@progbits
	.align	8
	.align		8
.nv.constant4:
        /*0000*/ 	.dword	_$_str
	.align		8
        /*0008*/ 	.dword	_$_str_$_2


//--------------------- .text.triton_per_fused__to_copy_add_constant_pad_nd_div_mean_mul_pow_sqrt_sub_2 --------------------------
	.section	.text.triton_per_fused__to_copy_add_constant_pad_nd_div_mean_mul_pow_sqrt_sub_2,"ax",@progbits
	.sectionflags	@"SHF_BARRIERS=1"
	.align	128
        .global         triton_per_fused__to_copy_add_constant_pad_nd_div_mean_mul_pow_sqrt_sub_2
        .type           triton_per_fused__to_copy_add_constant_pad_nd_div_mean_mul_pow_sqrt_sub_2,@function
        .size           triton_per_fused__to_copy_add_constant_pad_nd_div_mean_mul_pow_sqrt_sub_2,(.L_x_1 - triton_per_fused__to_copy_add_constant_pad_nd_div_mean_mul_pow_sqrt_sub_2)
        .other          triton_per_fused__to_copy_add_constant_pad_nd_div_mean_mul_pow_sqrt_sub_2,@"STO_CUDA_ENTRY STV_DEFAULT"
triton_per_fused__to_copy_add_constant_pad_nd_div_mean_mul_pow_sqrt_sub_2:
.text.triton_per_fused__to_copy_add_constant_pad_nd_div_mean_mul_pow_sqrt_sub_2:
[----:B------:R-:W0:Y:S01]  /*0000*/  LDC R1, c[0x0][0x28] ;  /* 0x00000a00ff017b82 */ /* 0x000e220000000800 */
[----:B------:R-:W1:Y:S07]  /*0010*/  S2R R5, SR_CTAID.X ;  /* 0x0000000000057919 */ /* 0x000e6e0000002500 */
[----:B------:R-:W2:Y:S01]  /*0020*/  LDC.64 R8, c[0x0][0x220] ;  /* 0x00008800ff087b82 */ /* 0x000ea20000000a00 */
[----:B------:R-:W-:Y:S01]  /*0030*/  CS2R R14, SRZ ;  /* 0x00000000000e7805 */ /* 0x000fe2000001ff00 */
[----:B------:R-:W-:Y:S01]  /*0040*/  ULDC.64 UR6, c[0x0][0x208] ;  /* 0x0000820000067ab9 */ /* 0x000fe20000000a00 */
[----:B------:R-:W3:Y:S05]  /*0050*/  S2R R16, SR_TID.X ;  /* 0x0000000000107919 */ /* 0x000eea0000002100 */
[----:B------:R-:W4:Y:S08]  /*0060*/  LDC.64 R6, c[0x0][0x218] ;  /* 0x00008600ff067b82 */ /* 0x000f300000000a00 */
[----:B------:R-:W5:Y:S08]  /*0070*/  LDC.64 R10, c[0x0][0x228] ;  /* 0x00008a00ff0a7b82 */ /* 0x000f700000000a00 */
[----:B------:R-:W4:Y:S01]  /*0080*/  LDC.64 R2, c[0x0][0x210] ;  /* 0x00008400ff027b82 */ /* 0x000f220000000a00 */
[----:B-1----:R-:W-:-:S02]  /*0090*/  ISETP.GE.AND P0, PT, R5, 0x40, PT ;  /* 0x000000400500780c */ /* 0x002fc40003f06270 */
[----:B---3--:R-:W-:-:S04]  /*00a0*/  LOP3.LUT R4, R16, 0x3f, RZ, 0xc0, !PT ;  /* 0x0000003f10047812 */ /* 0x008fc800078ec0ff */
[----:B------:R-:W-:Y:S01]  /*00b0*/  ISETP.LT.U32.AND P1, PT, R4, 0x31, !P0 ;  /* 0x000000310400780c */ /* 0x000fe20004721070 */
[C---:B------:R-:W-:Y:S02]  /*00c0*/  IMAD R13, R5.reuse, 0x31, R4 ;  /* 0x00000031050d7824 */ /* 0x040fe400078e0204 */
[----:B-----5:R-:W-:-:S04]  /*00d0*/  IMAD.WIDE R10, R5, 0x4, R10 ;  /* 0x00000004050a7825 */ /* 0x020fc800078e020a */
[C---:B--2---:R-:W-:Y:S01]  /*00e0*/  IMAD.WIDE R8, R13.reuse, 0x4, R8 ;  /* 0x000000040d087825 */ /* 0x044fe200078e0208 */
[----:B------:R-:W2:Y:S03]  /*00f0*/  @!P0 LDG.E.EL R15, desc[UR6][R10.64] ;  /* 0x000000060a0f8981 */ /* 0x000ea6000c2e1900 */
[----:B----4-:R-:W-:Y:S01]  /*0100*/  IMAD.WIDE R6, R13, 0x4, R6 ;  /* 0x000000040d067825 */ /* 0x010fe200078e0206 */
[----:B------:R-:W-:Y:S01]  /*0110*/  CS2R R12, SRZ ;  /* 0x00000000000c7805 */ /* 0x000fe2000001ff00 */
[----:B------:R-:W3:Y:S02]  /*0120*/  @P1 LDG.E R14, desc[UR6][R8.64] ;  /* 0x00000006080e1981 */ /* 0x000ee4000c1e1900 */
[----:B0-----:R-:W-:-:S03]  /*0130*/  IMAD.WIDE R2, R5, 0x4, R2 ;  /* 0x0000000405027825 */ /* 0x001fc600078e0202 */
[----:B------:R-:W4:Y:S04]  /*0140*/  @P1 LDG.E R12, desc[UR6][R6.64] ;  /* 0x00000006060c1981 */ /* 0x000f28000c1e1900 */
[----:B------:R-:W5:Y:S01]  /*0150*/  @!P0 LDG.E.EL R13, desc[UR6][R2.64] ;  /* 0x00000006020d8981 */ /* 0x000f62000c2e1900 */
[----:B------:R-:W0:Y:S01]  /*0160*/  S2UR UR5, SR_CgaCtaId ;  /* 0x00000000000579c3 */ /* 0x000e220000008800 */
[----:B------:R-:W-:Y:S02]  /*0170*/  UMOV UR4, 0x400 ;  /* 0x0000040000047882 */ /* 0x000fe40000000000 */
[----:B0-----:R-:W-:Y:S01]  /*0180*/  UPRMT UR4, UR5, 0x654, UR4 ;  /* 0x0000065405047896 */ /* 0x001fe20008000004 */
[----:B---3--:R-:W-:Y:S02]  /*0190*/  SEL R18, R14, RZ, P1 ;  /* 0x000000ff0e127207 */ /* 0x008fe40000800000 */
[----:B----4-:R-:W-:-:S03]  /*01a0*/  SEL R14, R12, RZ, P1 ;  /* 0x000000ff0c0e7207 */ /* 0x010fc60000800000 */
[----:B--2---:R-:W-:-:S04]  /*01b0*/  FADD R15, R18, -R15 ;  /* 0x8000000f120f7221 */ /* 0x004fc80000000000 */
[----:B------:R-:W-:Y:S01]  /*01c0*/  FFMA R12, R15, R15, 0.81000000238418579102 ;  /* 0x3f4f5c290f0c7423 */ /* 0x000fe2000000000f */
[----:B-----5:R-:W-:-:S03]  /*01d0*/  FADD R13, R14, -R13 ;  /* 0x8000000d0e0d7221 */ /* 0x020fc60000000000 */
[----:B------:R-:W0:Y:S01]  /*01e0*/  MUFU.SQRT R9, R12 ;  /* 0x0000000c00097308 */ /* 0x000e220000002000 */
[----:B------:R-:W-:-:S07]  /*01f0*/  FFMA R6, R13, R13, 0.81000000238418579102 ;  /* 0x3f4f5c290d067423 */ /* 0x000fce000000000d */
[----:B------:R-:W1:Y:S01]  /*0200*/  MUFU.SQRT R7, R6 ;  /* 0x0000000600077308 */ /* 0x000e620000002000 */
[C---:B0-----:R-:W-:Y:S02]  /*0210*/  FSETP.GT.AND P3, PT, R9.reuse, 8.50705917302346158658e+37, PT ;  /* 0x7e8000000900780b */ /* 0x041fe40003f64000 */
[----:B------:R-:W-:Y:S02]  /*0220*/  FSETP.GEU.AND P5, PT, R9, 1.175494350822287508e-38, PT ;  /* 0x008000000900780b */ /* 0x000fe40003fae000 */
[C---:B-1----:R-:W-:Y:S02]  /*0230*/  FSETP.GT.AND P2, PT, R7.reuse, 8.50705917302346158658e+37, PT ;  /* 0x7e8000000700780b */ /* 0x042fe40003f44000 */
[----:B------:R-:W-:-:S07]  /*0240*/  FSETP.GEU.AND P4, PT, R7, 1.175494350822287508e-38, PT ;  /* 0x008000000700780b */ /* 0x000fce0003f8e000 */
[----:B------:R-:W-:-:S04]  /*0250*/  @P3 FMUL R9, R9, 0.25 ;  /* 0x3e80000009093820 */ /* 0x000fc80000400000 */
[----:B------:R-:W-:Y:S01]  /*0260*/  @!P5 FMUL R9, R9, 16777216 ;  /* 0x4b8000000909d820 */ /* 0x000fe20000400000 */
[----:B------:R-:W-:-:S03]  /*0270*/  @P2 FMUL R7, R7, 0.25 ;  /* 0x3e80000007072820 */ /* 0x000fc60000400000 */
[----:B------:R-:W0:Y:S01]  /*0280*/  MUFU.RCP R10, R9 ;  /* 0x00000009000a7308 */ /* 0x000e220000001000 */
[----:B------:R-:W-:Y:S01]  /*0290*/  @!P4 FMUL R7, R7, 16777216 ;  /* 0x4b8000000707c820 */ /* 0x000fe20000400000 */
[----:B------:R-:W-:-:S06]  /*02a0*/  @P3 FMUL R15, R15, 0.25 ;  /* 0x3e8000000f0f3820 */ /* 0x000fcc0000400000 */
[----:B------:R-:W1:Y:S01]  /*02b0*/  MUFU.RCP R8, R7 ;  /* 0x0000000700087308 */ /* 0x000e620000001000 */
[----:B------:R-:W-:Y:S01]  /*02c0*/  @P2 FMUL R13, R13, 0.25 ;  /* 0x3e8000000d0d2820 */ /* 0x000fe20000400000 */
[----:B------:R-:W-:-:S03]  /*02d0*/  @!P5 FMUL R15, R15, 16777216 ;  /* 0x4b8000000f0fd820 */ /* 0x000fc60000400000 */
[----:B------:R-:W-:Y:S01]  /*02e0*/  @!P4 FMUL R13, R13, 16777216 ;  /* 0x4b8000000d0dc820 */ /* 0x000fe20000400000 */
[----:B0-----:R-:W-:-:S04]  /*02f0*/  FMUL R15, R10, R15 ;  /* 0x0000000f0a0f7220 */ /* 0x001fc80000400000 */
[----:B-1----:R-:W-:-:S04]  /*0300*/  FFMA R8, R8, R13, -R15 ;  /* 0x0000000d08087223 */ /* 0x002fc8000000080f */
[----:B------:R-:W-:-:S05]  /*0310*/  FFMA R6, R8, R8, 0.10000000149011611938 ;  /* 0x3dcccccd08067423 */ /* 0x000fca0000000008 */
[C---:B------:R-:W-:Y:S02]  /*0320*/  FSETP.GT.AND P2, PT, |R6|.reuse, 8.50705917302346158658e+37, PT ;  /* 0x7e8000000600780b */ /* 0x040fe40003f44200 */
[----:B------:R-:W-:-:S11]  /*0330*/  FSETP.GEU.AND P3, PT, |R6|, 1.175494350822287508e-38, PT ;  /* 0x008000000600780b */ /* 0x000fd60003f6e200 */
[----:B------:R-:W-:-:S04]  /*0340*/  @P2 FMUL R6, R6, 0.25 ;  /* 0x3e80000006062820 */ /* 0x000fc80000400000 */
[----:B------:R-:W-:Y:S01]  /*0350*/  @!P3 FMUL R6, R6, 16777216 ;  /* 0x4b8000000606b820 */ /* 0x000fe20000400000 */
[----:B------:R-:W-:-:S03]  /*0360*/  FMUL R8, R8, R8 ;  /* 0x0000000808087220 */ /* 0x000fc60000400000 */
[----:B------:R-:W0:Y:S01]  /*0370*/  MUFU.RCP R7, R6 ;  /* 0x0000000600077308 */ /* 0x000e220000001000 */
[----:B------:R-:W-:-:S04]  /*0380*/  @P2 FMUL R8, R8, 0.25 ;  /* 0x3e80000008082820 */ /* 0x000fc80000400000 */
[----:B------:R-:W-:-:S04]  /*0390*/  @!P3 FMUL R8, R8, 16777216 ;  /* 0x4b8000000808b820 */ /* 0x000fc80000400000 */
[----:B0-----:R-:W-:-:S05]  /*03a0*/  FMUL R7, R7, R8 ;  /* 0x0000000807077220 */ /* 0x001fca0000400000 */
[----:B------:R-:W-:-:S05]  /*03b0*/  FSEL R7, R7, RZ, P1 ;  /* 0x000000ff07077208 */ /* 0x000fca0000800000 */
[----:B------:R-:W0:Y:S02]  /*03c0*/  SHFL.BFLY PT, R8, R7, 0x10, 0x1f ;  /* 0x0e001f0007087f89 */ /* 0x000e2400000e0000 */
[----:B0-----:R-:W-:-:S05]  /*03d0*/  FADD R8, R7, R8 ;  /* 0x0000000807087221 */ /* 0x001fca0000000000 */
[----:B------:R-:W0:Y:S02]  /*03e0*/  SHFL.BFLY PT, R9, R8, 0x8, 0x1f ;  /* 0x0d001f0008097f89 */ /* 0x000e2400000e0000 */
[----:B0-----:R-:W-:-:S05]  /*03f0*/  FADD R9, R8, R9 ;  /* 0x0000000908097221 */ /* 0x001fca0000000000 */
[----:B------:R-:W0:Y:S02]  /*0400*/  SHFL.BFLY PT, R10, R9, 0x4, 0x1f ;  /* 0x0c801f00090a7f89 */ /* 0x000e2400000e0000 */
[----:B0-----:R-:W-:-:S05]  /*0410*/  FADD R10, R9, R10 ;  /* 0x0000000a090a7221 */ /* 0x001fca0000000000 */
[----:B------:R-:W0:Y:S01]  /*0420*/  SHFL.BFLY PT, R11, R10, 0x2, 0x1f ;  /* 0x0c401f000a0b7f89 */ /* 0x000e2200000e0000 */
[----:B------:R-:W-:Y:S01]  /*0430*/  LOP3.LUT P1, RZ, R16, 0x1f, RZ, 0xc0, !PT ;  /* 0x0000001f10ff7812 */ /* 0x000fe2000782c0ff */
[----:B0-----:R-:W-:-:S05]  /*0440*/  FADD R11, R10, R11 ;  /* 0x0000000b0a0b7221 */ /* 0x001fca0000000000 */
[----:B------:R-:W0:Y:S01]  /*0450*/  SHFL.BFLY PT, R6, R11, 0x1, 0x1f ;  /* 0x0c201f000b067f89 */ /* 0x000e2200000e0000 */
[----:B------:R-:W-:-:S04]  /*0460*/  SHF.R.U32.HI R7, RZ, 0x3, R16 ;  /* 0x00000003ff077819 */ /* 0x000fc80000011610 */
[----:B------:R-:W-:Y:S02]  /*0470*/  LOP3.LUT R7, R7, 0x4, RZ, 0xc0, !PT ;  /* 0x0000000407077812 */ /* 0x000fe400078ec0ff */
[----:B------:R-:W-:Y:S01]  /*0480*/  ISETP.GE.AND P2, PT, R16, 0x2, PT ;  /* 0x000000021000780c */ /* 0x000fe20003f46270 */
[----:B0-----:R-:W-:-:S05]  /*0490*/  FADD R12, R11, R6 ;  /* 0x000000060b0c7221 */ /* 0x001fca0000000000 */
[----:B------:R-:W-:Y:S01]  /*04a0*/  @!P1 STS [R7+UR4], R12 ;  /* 0x0000000c07009988 */ /* 0x000fe20008000804 */
[C---:B------:R-:W-:Y:S01]  /*04b0*/  LEA R8, R16.reuse, UR4, 0x2 ;  /* 0x0000000410087c11 */ /* 0x040fe2000f8e10ff */
[----:B------:R-:W-:Y:S06]  /*04c0*/  BAR.SYNC.DEFER_BLOCKING 0x0 ;  /* 0x0000000000007b1d */ /* 0x000fec0000010000 */
[----:B------:R-:W0:Y:S01]  /*04d0*/  @!P2 LDS R0, [R8] ;  /* 0x000000000800a984 */ /* 0x000e220000000800 */
[----:B------:R-:W-:-:S04]  /*04e0*/  LOP3.LUT R6, R16, 0x1, RZ, 0xc0, !PT ;  /* 0x0000000110067812 */ /* 0x000fc800078ec0ff */
[----:B------:R-:W-:-:S04]  /*04f0*/  ISETP.NE.U32.AND P1, PT, R6, 0x1, PT ;  /* 0x000000010600780c */ /* 0x000fc80003f25070 */
[----:B------:R-:W-:Y:S01]  /*0500*/  ISETP.LT.AND P1, PT, R16, 0x2, P1 ;  /* 0x000000021000780c */ /* 0x000fe20000f21270 */
[----:B0-----:R-:W0:Y:S02]  /*0510*/  SHFL.BFLY PT, R9, R0, 0x1, 0x1f ;  /* 0x0c201f0000097f89 */ /* 0x001e2400000e0000 */
[----:B0-----:R-:W-:-:S10]  /*0520*/  FADD R9, R0, R9 ;  /* 0x0000000900097221 */ /* 0x001fd40000000000 */
[----:B------:R-:W-:Y:S01]  /*0530*/  @P1 STS [R8], R9 ;  /* 0x0000000908001388 */ /* 0x000fe20000000800 */
[----:B------:R-:W-:Y:S01]  /*0540*/  BAR.SYNC.DEFER_BLOCKING 0x0 ;  /* 0x0000000000007b1d */ /* 0x000fe20000010000 */
[----:B------:R-:W-:-:S04]  /*0550*/  SHF.R.S32.HI R6, RZ, 0x1f, R5 ;  /* 0x0000001fff067819 */ /* 0x000fc80000011405 */
[----:B------:R-:W-:-:S04]  /*0560*/  LEA.HI R6, R6, R5, RZ, 0x2 ;  /* 0x0000000506067211 */ /* 0x000fc800078f10ff */
[----:B------:R-:W-:Y:S01]  /*0570*/  SHF.R.S32.HI R7, RZ, 0x2, R6 ;  /* 0x00000002ff077819 */ /* 0x000fe20000011406 */
[----:B------:R-:W0:Y:S03]  /*0580*/  LDS R10, [UR4] ;  /* 0x00000004ff0a7984 */ /* 0x000e260008000800 */
[----:B------:R-:W-:Y:S02]  /*0590*/  LEA.HI R0, R7, R7, RZ, 0x2 ;  /* 0x0000000707007211 */ /* 0x000fe400078f10ff */
[----:B------:R-:W-:Y:S02]  /*05a0*/  LOP3.LUT R6, R6, 0x3, RZ, 0xcf, !PT ;  /* 0x0000000306067812 */ /* 0x000fe400078ecfff */
[----:B------:R-:W-:Y:S02]  /*05b0*/  LOP3.LUT R0, R0, 0x3, RZ, 0xcf, !PT ;  /* 0x0000000300007812 */ /* 0x000fe400078ecfff */
[----:B------:R-:W-:-:S02]  /*05c0*/  IADD3 R5, R6, R5, RZ ;  /* 0x0000000506057210 */ /* 0x000fc40007ffe0ff */
[----:B------:R-:W-:Y:S01]  /*05d0*/  IADD3 R0, R7, R0, RZ ;  /* 0x0000000007007210 */ /* 0x000fe20007ffe0ff */
[----:B------:R-:W-:Y:S01]  /*05e0*/  BAR.SYNC.DEFER_BLOCKING 0x0 ;  /* 0x0000000000007b1d */ /* 0x000fe20000010000 */
[----:B------:R-:W-:Y:S02]  /*05f0*/  ISETP.EQ.AND P0, PT, R4, RZ, !P0 ;  /* 0x000000ff0400720c */ /* 0x000fe40004702270 */
[----:B------:R-:W-:-:S04]  /*0600*/  LOP3.LUT R0, R0, R5, RZ, 0xfc, !PT ;  /* 0x0000000500007212 */ /* 0x000fc800078efcff */
[----:B------:R-:W-:-:S04]  /*0610*/  ISETP.LT.U32.AND P1, PT, R0, 0x2, PT ;  /* 0x000000020000780c */ /* 0x000fc80003f21070 */
[----:B------:R-:W-:Y:S01]  /*0620*/  SEL R5, RZ, 0x3f800000, !P1 ;  /* 0x3f800000ff057807 */ /* 0x000fe20004800000 */
[----:B0-----:R-:W-:-:S04]  /*0630*/  FMUL R10, R10, 0.02040816284716129303 ;  /* 0x3ca72f050a0a7820 */ /* 0x001fc80000400000 */
[----:B------:R-:W-:Y:S01]  /*0640*/  FMUL R5, R10, R5 ;  /* 0x000000050a057220 */ /* 0x000fe20000400000 */
[----:B------:R-:W-:Y:S06]  /*0650*/  @!P0 EXIT ;  /* 0x000000000000894d */ /* 0x000fec0003800000 */
[----:B------:R-:W-:Y:S01]  /*0660*/  STG.E desc[UR6][R2.64], R5 ;  /* 0x0000000502007986 */ /* 0x000fe2000c101906 */
[----:B------:R-:W-:Y:S05]  /*0670*/  EXIT ;  /* 0x000000000000794d */ /* 0x000fea0003800000 */
.L_x_0:
[----:B------:R-:W-:-:S00]  /*0680*/  BRA `(.L_x_0) ;  /* 0xfffffffc00fc7947 */ /* 0x000fc0000383ffff */
[----:B------:R-:W-:-:S00]  /*0690*/  NOP ;  /* 0x0000000000007918 */ /* 0x000fc00000000000 */
        /* <DEDUP_REMOVED lines=14> */
.L_x_1:


//--------------------- .nv.global.init           --------------------------
	.section	.nv.global.init,"aw",@progbits
.nv.global.init:
	.type		_$_str,@object
	.size		_$_str,(_$_str_$_2 - _$_str)
_$_str:
        /*0000*/ 	.byte	0x5f, 0x5f, 0x43, 0x55, 0x44, 0x41, 0x5f, 0x46, 0x54, 0x5a, 0x00
	.type		_$_str_$_2,@object
	.size		_$_str_$_2,(.L_1 - _$_str_$_2)
_$_str_$_2:
        /*000b*/ 	.byte	0x5f, 0x5f, 0x43, 0x55, 0x44, 0x41, 0x5f, 0x50, 0x52, 0x45, 0x43, 0x5f, 0x53, 0x51, 0x52, 0x54
        /*001b*/ 	.byte	0x00
.L_1:


//--------------------- .nv.shared.triton_per_fused__to_copy_add_constant_pad_nd_div_mean_mul_pow_sqrt_sub_2 --------------------------
	.section	.nv.shared.triton_per_fused__to_copy_add_constant_pad_nd_div_mean_mul_pow_sqrt_sub_2,"aw",@nobits
	.sectionflags	@""
	.align	16
	.zero		1024


//--------------------- .nv.constant0.triton_per_fused__to_copy_add_constant_pad_nd_div_mean_mul_pow_sqrt_sub_2 --------------------------
	.section	.nv.constant0.triton_per_fused__to_copy_add_constant_pad_nd_div_mean_mul_pow_sqrt_sub_2,"a",@progbits
	.sectionflags	@""
	.align	4
.nv.constant0.triton_per_fused__to_copy_add_constant_pad_nd_div_mean_mul_pow_sqrt_sub_2:
	.zero		568
